	.headerflags	@"EF_CUDA_TEXMODE_UNIFIED EF_CUDA_64BIT_ADDRESS EF_CUDA_ACCELERATORS EF_CUDA_SM90 EF_CUDA_VIRTUAL_SM(EF_CUDA_SM90)"
	.elftype	@"ET_EXEC"


//--------------------- .nv.info                  --------------------------
	.section	.nv.info,"",@"SHT_CUDA_INFO"
	.align	4


	//----- nvinfo : EIATTR_REGCOUNT
	.align		4
        /*0000*/ 	.byte	0x04, 0x2f
        /*0002*/ 	.short	(.L_1 - .L_0)
	.align		4
.L_0:
        /*0004*/ 	.word	index@(triton_mm)
        /*0008*/ 	.word	0x00000026


	//----- nvinfo : EIATTR_MIN_STACK_SIZE
	.align		4
.L_1:
        /*000c*/ 	.byte	0x04, 0x12
        /*000e*/ 	.short	(.L_3 - .L_2)
	.align		4
.L_2:
        /*0010*/ 	.word	index@(triton_mm)
        /*0014*/ 	.word	0x00000000


	//----- nvinfo : EIATTR_FRAME_SIZE
	.align		4
.L_3:
        /*0018*/ 	.byte	0x04, 0x11
        /*001a*/ 	.short	(.L_5 - .L_4)
	.align		4
.L_4:
        /*001c*/ 	.word	index@(triton_mm)
        /*0020*/ 	.word	0x00000000


	//----- nvinfo : EIATTR_MIN_STACK_SIZE
	.align		4
.L_5:
        /*0024*/ 	.byte	0x04, 0x12
        /*0026*/ 	.short	(.L_7 - .L_6)
	.align		4
.L_6:
        /*0028*/ 	.word	index@(triton_mm)
        /*002c*/ 	.word	0x00000000
.L_7:


//--------------------- .nv.info.triton_mm        --------------------------
	.section	.nv.info.triton_mm,"",@"SHT_CUDA_INFO"
	.sectionflags	@""
	.align	4


	//----- nvinfo : EIATTR_CUDA_API_VERSION
	.align		4
        /*0000*/ 	.byte	0x04, 0x37
        /*0002*/ 	.short	(.L_9 - .L_8)
.L_8:
        /*0004*/ 	.word	0x0000007c


	//----- nvinfo : EIATTR_KPARAM_INFO
	.align		4
.L_9:
        /*0008*/ 	.byte	0x04, 0x17
        /*000a*/ 	.short	(.L_11 - .L_10)
.L_10:
        /*000c*/ 	.word	0x00000000
        /*0010*/ 	.short	0x0003
        /*0012*/ 	.short	0x0018
        /*0014*/ 	.byte	0x00, 0xf0, 0x21, 0x00


	//----- nvinfo : EIATTR_KPARAM_INFO
	.align		4
.L_11:
        /*0018*/ 	.byte	0x04, 0x17
        /*001a*/ 	.short	(.L_13 - .L_12)
.L_12:
        /*001c*/ 	.word	0x00000000
        /*0020*/ 	.short	0x0002
        /*0022*/ 	.short	0x0010
        /*0024*/ 	.byte	0x00, 0xf0, 0x21, 0x00


	//----- nvinfo : EIATTR_KPARAM_INFO
	.align		4
.L_13:
        /*0028*/ 	.byte	0x04, 0x17
        /*002a*/ 	.short	(.L_15 - .L_14)
.L_14:
        /*002c*/ 	.word	0x00000000
        /*0030*/ 	.short	0x0001
        /*0032*/ 	.short	0x0008
        /*0034*/ 	.byte	0x00, 0xf0, 0x21, 0x00


	//----- nvinfo : EIATTR_KPARAM_INFO
	.align		4
.L_15:
        /*0038*/ 	.byte	0x04, 0x17
        /*003a*/ 	.short	(.L_17 - .L_16)
.L_16:
        /*003c*/ 	.word	0x00000000
        /*0040*/ 	.short	0x0000
        /*0042*/ 	.short	0x0000
        /*0044*/ 	.byte	0x00, 0xf0, 0x21, 0x00


	//----- nvinfo : EIATTR_SPARSE_MMA_MASK
	.align		4
.L_17:
        /*0048*/ 	.byte	0x03, 0x50
        /*004a*/ 	.short	0x0000


	//----- nvinfo : EIATTR_MAXREG_COUNT
	.align		4
        /*004c*/ 	.byte	0x03, 0x1b
        /*004e*/ 	.short	0x00ff


	//----- nvinfo : EIATTR_COOP_GROUP_MASK_REGIDS
	.align		4
        /*0050*/ 	.byte	0x04, 0x29
        /*0052*/ 	.short	(.L_19 - .L_18)


	//   ....[0]....
.L_18:
        /*0054*/ 	.word	0xffffffff


	//----- nvinfo : EIATTR_COOP_GROUP_INSTR_OFFSETS
	.align		4
.L_19:
        /*0058*/ 	.byte	0x04, 0x28
        /*005a*/ 	.short	(.L_21 - .L_20)


	//   ....[0]....
.L_20:
        /*005c*/ 	.word	0x000008b0


	//----- nvinfo : EIATTR_EXIT_INSTR_OFFSETS
	.align		4
.L_21:
        /*0060*/ 	.byte	0x04, 0x1c
        /*0062*/ 	.short	(.L_23 - .L_22)


	//   ....[0]....
.L_22:
        /*0064*/ 	.word	0x000020f0


	//   ....[1]....
        /*0068*/ 	.word	0x00002110


	//----- nvinfo : EIATTR_MAX_THREADS
	.align		4
.L_23:
        /*006c*/ 	.byte	0x04, 0x05
        /*006e*/ 	.short	(.L_25 - .L_24)
.L_24:
        /*0070*/ 	.word	0x00000100
        /*0074*/ 	.word	0x00000001
        /*0078*/ 	.word	0x00000001


	//----- nvinfo : EIATTR_CBANK_PARAM_SIZE
	.align		4
.L_25:
        /*007c*/ 	.byte	0x03, 0x19
        /*007e*/ 	.short	0x0020


	//----- nvinfo : EIATTR_PARAM_CBANK
	.align		4
        /*0080*/ 	.byte	0x04, 0x0a
        /*0082*/ 	.short	(.L_27 - .L_26)
	.align		4
.L_26:
        /*0084*/ 	.word	index@(.nv.constant0.triton_mm)
        /*0088*/ 	.short	0x0210
        /*008a*/ 	.short	0x0020


	//----- nvinfo : EIATTR_SW_WAR
	.align		4
.L_27:
        /*008c*/ 	.byte	0x04, 0x36
        /*008e*/ 	.short	(.L_29 - .L_28)
.L_28:
        /*0090*/ 	.word	0x00000008
.L_29:


//--------------------- .nv.callgraph             --------------------------
	.section	.nv.callgraph,"",@"SHT_CUDA_CALLGRAPH"
	.align	4
	.sectionentsize	8
	.align		4
        /*0000*/ 	.word	0x00000000
	.align		4
        /*0004*/ 	.word	0xffffffff
	.align		4
        /*0008*/ 	.word	0x00000000
	.align		4
        /*000c*/ 	.word	0xfffffffe
	.align		4
        /*0010*/ 	.word	0x00000000
	.align		4
        /*0014*/ 	.word	0xfffffffd
	.align		4
        /*0018*/ 	.word	0x00000000
	.align		4
        /*001c*/ 	.word	0xfffffffc


//--------------------- .text.triton_mm           --------------------------
	.section	.text.triton_mm,"ax",@progbits
	.sectionflags	@"SHF_BARRIERS=1"
	.align	128
        .global         triton_mm
        .type           triton_mm,@function
        .size           triton_mm,(.L_x_2 - triton_mm)
        .other          triton_mm,@"STO_CUDA_ENTRY STV_DEFAULT"
triton_mm:
.text.triton_mm:
[----:B------:R-:W1:Y:S02]  /*0000*/  LDC R1, c[0x0][0x28] ;  /* 0x00000a00ff017b82 */ /* 0x000e640000000800 */
[----:B------:R-:W2:Y:S01]  /*0010*/  S2R R7, SR_CTAID.X ;  /* 0x0000000000077919 */ /* 0x000ea20000002500 */
[----:B------:R-:W-:Y:S01]  /*0020*/  IMAD.MOV.U32 R3, RZ, RZ, -0x8 ;  /* 0xfffffff8ff037424 */ /* 0x000fe200078e00ff */
[----:B------:R-:W3:Y:S01]  /*0030*/  S2UR UR4, SR_CgaCtaId ;  /* 0x00000000000479c3 */ /* 0x000ee20000008800 */
[----:B------:R-:W-:Y:S01]  /*0040*/  UMOV UR6, 0x400 ;  /* 0x0000040000067882 */ /* 0x000fe20000000000 */
[----:B------:R-:W-:Y:S01]  /*0050*/  ULDC.64 UR16, c[0x0][0x208] ;  /* 0x0000820000107ab9 */ /* 0x000fe20000000a00 */
[----:B------:R-:W-:Y:S01]  /*0060*/  IMAD.MOV.U32 R23, RZ, RZ, 0x3 ;  /* 0x00000003ff177424 */ /* 0x000fe200078e00ff */
[----:B------:R-:W-:Y:S02]  /*0070*/  CS2R R24, SRZ ;  /* 0x0000000000187805 */ /* 0x000fe4000001ff00 */
[----:B------:R-:W-:Y:S02]  /*0080*/  CS2R R26, SRZ ;  /* 0x00000000001a7805 */ /* 0x000fe4000001ff00 */
[----:B------:R-:W-:-:S02]  /*0090*/  CS2R R28, SRZ ;  /* 0x00000000001c7805 */ /* 0x000fc4000001ff00 */
[----:B------:R-:W-:Y:S01]  /*00a0*/  CS2R R30, SRZ ;  /* 0x00000000001e7805 */ /* 0x000fe2000001ff00 */
[----:B---3--:R-:W-:-:S03]  /*00b0*/  UPRMT UR6, UR4, 0x654, UR6 ;  /* 0x0000065404067896 */ /* 0x008fc60008000006 */
[----:B------:R-:W-:Y:S01]  /*00c0*/  UMOV UR4, 0xffffffff ;  /* 0xffffffff00047882 */ /* 0x000fe20000000000 */
[----:B--2---:R-:W-:-:S04]  /*00d0*/  SHF.R.S32.HI R0, RZ, 0x1f, R7 ;  /* 0x0000001fff007819 */ /* 0x004fc80000011407 */
[----:B------:R-:W-:-:S04]  /*00e0*/  LEA.HI R0, R0, R7, RZ, 0x4 ;  /* 0x0000000700007211 */ /* 0x000fc800078f20ff */
[----:B------:R-:W-:Y:S02]  /*00f0*/  SHF.R.S32.HI R4, RZ, 0x4, R0 ;  /* 0x00000004ff047819 */ /* 0x000fe40000011400 */
[----:B------:R-:W-:-:S03]  /*0100*/  LOP3.LUT R0, R0, 0xfffffff0, RZ, 0xc0, !PT ;  /* 0xfffffff000007812 */ /* 0x000fc600078ec0ff */
[----:B------:R-:W-:-:S05]  /*0110*/  IMAD R2, R4, R3, 0x40 ;  /* 0x0000004004027424 */ /* 0x000fca00078e0203 */
[----:B------:R-:W-:-:S04]  /*0120*/  VIMNMX R5, R2, 0x8, PT ;  /* 0x0000000802057848 */ /* 0x000fc80003fe0100 */
[----:B------:R-:W-:-:S04]  /*0130*/  IABS R9, R5 ;  /* 0x0000000500097213 */ /* 0x000fc80000000000 */
[----:B------:R-:W2:Y:S08]  /*0140*/  I2F.RP R6, R9 ;  /* 0x0000000900067306 */ /* 0x000eb00000209400 */
[----:B--2---:R-:W2:Y:S02]  /*0150*/  MUFU.RCP R6, R6 ;  /* 0x0000000600067308 */ /* 0x004ea40000001000 */
[----:B--2---:R-:W-:Y:S01]  /*0160*/  VIADD R2, R6, 0xffffffe ;  /* 0x0ffffffe06027836 */ /* 0x004fe20000000000 */
[----:B------:R-:W-:-:S05]  /*0170*/  IABS R6, R7 ;  /* 0x0000000700067213 */ /* 0x000fca0000000000 */
[----:B------:R2:W3:Y:S02]  /*0180*/  F2I.FTZ.U32.TRUNC.NTZ R3, R2 ;  /* 0x0000000200037305 */ /* 0x0004e4000021f000 */
[----:B--2---:R-:W-:Y:S02]  /*0190*/  IMAD.MOV.U32 R2, RZ, RZ, RZ ;  /* 0x000000ffff027224 */ /* 0x004fe400078e00ff */
[----:B---3--:R-:W-:-:S04]  /*01a0*/  IMAD.MOV R8, RZ, RZ, -R3 ;  /* 0x000000ffff087224 */ /* 0x008fc800078e0a03 */
[----:B------:R-:W-:Y:S02]  /*01b0*/  IMAD R11, R8, R9, RZ ;  /* 0x00000009080b7224 */ /* 0x000fe400078e02ff */
[----:B------:R-:W-:Y:S01]  /*01c0*/  IMAD.IADD R8, R7, 0x1, -R0 ;  /* 0x0000000107087824 */ /* 0x000fe200078e0a00 */
[----:B------:R-:W-:Y:S01]  /*01d0*/  IABS R0, R5 ;  /* 0x0000000500007213 */ /* 0x000fe20000000000 */
[----:B------:R-:W-:-:S03]  /*01e0*/  IMAD.HI.U32 R3, R3, R11, R2 ;  /* 0x0000000b03037227 */ /* 0x000fc600078e0002 */
[----:B------:R-:W-:Y:S01]  /*01f0*/  IABS R10, R8 ;  /* 0x00000008000a7213 */ /* 0x000fe20000000000 */
[----:B------:R-:W-:Y:S01]  /*0200*/  IMAD.MOV R11, RZ, RZ, -R0 ;  /* 0x000000ffff0b7224 */ /* 0x000fe200078e0a00 */
[----:B------:R-:W-:Y:S01]  /*0210*/  LOP3.LUT R8, R8, R5, RZ, 0x3c, !PT ;  /* 0x0000000508087212 */ /* 0x000fe200078e3cff */
[----:B------:R-:W-:-:S03]  /*0220*/  IMAD.HI.U32 R0, R3, R6, RZ ;  /* 0x0000000603007227 */ /* 0x000fc600078e00ff */
[----:B------:R-:W-:Y:S01]  /*0230*/  ISETP.GE.AND P2, PT, R8, RZ, PT ;  /* 0x000000ff0800720c */ /* 0x000fe20003f46270 */
[----:B------:R-:W-:-:S04]  /*0240*/  IMAD.HI.U32 R3, R3, R10, RZ ;  /* 0x0000000a03037227 */ /* 0x000fc800078e00ff */
[-C--:B------:R-:W-:Y:S02]  /*0250*/  IMAD R2, R0, R11.reuse, R6 ;  /* 0x0000000b00027224 */ /* 0x080fe400078e0206 */
[----:B------:R-:W-:Y:S01]  /*0260*/  IMAD R6, R3, R11, R10 ;  /* 0x0000000b03067224 */ /* 0x000fe200078e020a */
[----:B------:R-:W2:Y:S02]  /*0270*/  S2R R0, SR_TID.X ;  /* 0x0000000000007919 */ /* 0x000ea40000002100 */
[C---:B------:R-:W-:Y:S02]  /*0280*/  ISETP.GT.U32.AND P1, PT, R9.reuse, R2, PT ;  /* 0x000000020900720c */ /* 0x040fe40003f24070 */
[----:B------:R-:W-:-:S11]  /*0290*/  ISETP.GT.U32.AND P0, PT, R9, R6, PT ;  /* 0x000000060900720c */ /* 0x000fd60003f04070 */
[--C-:B------:R-:W-:Y:S01]  /*02a0*/  @!P1 IMAD.IADD R2, R2, 0x1, -R9.reuse ;  /* 0x0000000102029824 */ /* 0x100fe200078e0a09 */
[----:B------:R-:W-:Y:S01]  /*02b0*/  ISETP.GE.AND P1, PT, R7, RZ, PT ;  /* 0x000000ff0700720c */ /* 0x000fe20003f26270 */
[----:B------:R-:W-:Y:S02]  /*02c0*/  @!P0 IMAD.IADD R6, R6, 0x1, -R9 ;  /* 0x0000000106068824 */ /* 0x000fe400078e0a09 */
[----:B------:R-:W-:Y:S01]  /*02d0*/  @!P0 VIADD R3, R3, 0x1 ;  /* 0x0000000103038836 */ /* 0x000fe20000000000 */
[----:B------:R-:W-:Y:S02]  /*02e0*/  ISETP.GT.U32.AND P4, PT, R9, R2, PT ;  /* 0x000000020900720c */ /* 0x000fe40003f84070 */
[----:B------:R-:W-:Y:S02]  /*02f0*/  ISETP.GE.U32.AND P3, PT, R6, R9, PT ;  /* 0x000000090600720c */ /* 0x000fe40003f66070 */
[----:B------:R-:W-:Y:S02]  /*0300*/  ISETP.NE.AND P0, PT, R5, RZ, PT ;  /* 0x000000ff0500720c */ /* 0x000fe40003f05270 */
[----:B------:R-:W-:-:S02]  /*0310*/  LOP3.LUT R5, RZ, R5, RZ, 0x33, !PT ;  /* 0x00000005ff057212 */ /* 0x000fc400078e33ff */
[----:B--2---:R-:W-:-:S05]  /*0320*/  SHF.R.U32.HI R13, RZ, 0x3, R0 ;  /* 0x00000003ff0d7819 */ /* 0x004fca0000011600 */
[----:B------:R-:W-:Y:S01]  /*0330*/  @!P4 IMAD.IADD R2, R2, 0x1, -R9 ;  /* 0x000000010202c824 */ /* 0x000fe200078e0a09 */
[----:B------:R-:W-:Y:S01]  /*0340*/  SHF.R.U32.HI R11, RZ, 0x2, R0 ;  /* 0x00000002ff0b7819 */ /* 0x000fe20000011600 */
[----:B------:R-:W-:Y:S01]  /*0350*/  @P3 VIADD R3, R3, 0x1 ;  /* 0x0000000103033836 */ /* 0x000fe20000000000 */
[----:B------:R-:W-:Y:S01]  /*0360*/  SGXT.U32 R13, R13, 0x5 ;  /* 0x000000050d0d781a */ /* 0x000fe20000000000 */
[----:B------:R-:W-:Y:S01]  /*0370*/  @!P1 IMAD.MOV R2, RZ, RZ, -R2 ;  /* 0x000000ffff029224 */ /* 0x000fe200078e0a02 */
[----:B------:R-:W-:Y:S01]  /*0380*/  SGXT.U32 R11, R11, 0x6 ;  /* 0x000000060b0b781a */ /* 0x000fe20000000000 */
[----:B------:R-:W-:Y:S01]  /*0390*/  IMAD.MOV.U32 R6, RZ, RZ, R3 ;  /* 0x000000ffff067224 */ /* 0x000fe200078e0003 */
[----:B------:R-:W2:Y:S01]  /*03a0*/  LDC.64 R8, c[0x0][0x220] ;  /* 0x00008800ff087b82 */ /* 0x000ea20000000a00 */
[----:B------:R-:W-:Y:S01]  /*03b0*/  IMAD.SHL.U32 R14, R0, 0x4, RZ ;  /* 0x00000004000e7824 */ /* 0x000fe200078e00ff */
[----:B------:R-:W-:Y:S01]  /*03c0*/  SEL R3, R5, R2, !P0 ;  /* 0x0000000205037207 */ /* 0x000fe20004000000 */
[----:B------:R-:W-:Y:S01]  /*03d0*/  @!P2 IMAD.MOV R6, RZ, RZ, -R6 ;  /* 0x000000ffff06a224 */ /* 0x000fe200078e0a06 */
[----:B------:R-:W-:-:S02]  /*03e0*/  SHF.R.U32.HI R20, RZ, 0x5, R0 ;  /* 0x00000005ff147819 */ /* 0x000fc40000011600 */
[----:B------:R-:W-:Y:S02]  /*03f0*/  LOP3.LUT R19, R14, 0x4, RZ, 0xc0, !PT ;  /* 0x000000040e137812 */ /* 0x000fe400078ec0ff */
[----:B------:R-:W-:Y:S01]  /*0400*/  SEL R2, R5, R6, !P0 ;  /* 0x0000000605027207 */ /* 0x000fe20004000000 */
[----:B------:R-:W-:Y:S01]  /*0410*/  IMAD R5, R4, 0x8, R3 ;  /* 0x0000000804057824 */ /* 0x000fe200078e0203 */
[----:B------:R-:W-:Y:S01]  /*0420*/  SHF.R.U32.HI R3, RZ, 0x3, R0 ;  /* 0x00000003ff037819 */ /* 0x000fe20000011600 */
[----:B------:R-:W3:Y:S01]  /*0430*/  LDC.64 R6, c[0x0][0x218] ;  /* 0x00008600ff067b82 */ /* 0x000ee20000000a00 */
[----:B------:R-:W-:Y:S01]  /*0440*/  SHF.R.S32.HI R15, RZ, 0x1a, R2 ;  /* 0x0000001aff0f7819 */ /* 0x000fe20000011402 */
[----:B------:R-:W-:Y:S01]  /*0450*/  IMAD.SHL.U32 R2, R2, 0x20, RZ ;  /* 0x0000002002027824 */ /* 0x000fe200078e00ff */
[----:B------:R-:W-:Y:S01]  /*0460*/  LOP3.LUT R12, R3, R0, RZ, 0x3c, !PT ;  /* 0x00000000030c7212 */ /* 0x000fe200078e3cff */
[----:B------:R-:W-:Y:S01]  /*0470*/  IMAD.SHL.U32 R4, R5, 0x40, RZ ;  /* 0x0000004005047824 */ /* 0x000fe200078e00ff */
[----:B------:R-:W-:-:S02]  /*0480*/  SHF.R.S32.HI R5, RZ, 0x19, R5 ;  /* 0x00000019ff057819 */ /* 0x000fc40000011405 */
[----:B------:R-:W-:Y:S01]  /*0490*/  SGXT R15, R15, 0x1 ;  /* 0x000000010f0f781a */ /* 0x000fe20000000200 */
[----:B------:R-:W-:Y:S01]  /*04a0*/  IMAD.SHL.U32 R16, R12, 0x4, RZ ;  /* 0x000000040c107824 */ /* 0x000fe200078e00ff */
[----:B------:R-:W-:Y:S02]  /*04b0*/  LOP3.LUT R10, R2, R13, RZ, 0xfc, !PT ;  /* 0x0000000d020a7212 */ /* 0x000fe400078efcff */
[----:B------:R-:W-:Y:S02]  /*04c0*/  LOP3.LUT R4, R4, R11, RZ, 0xfc, !PT ;  /* 0x0000000b04047212 */ /* 0x000fe400078efcff */
[----:B------:R-:W-:Y:S02]  /*04d0*/  SGXT R5, R5, 0x1 ;  /* 0x000000010505781a */ /* 0x000fe40000000200 */
[----:B------:R-:W-:Y:S02]  /*04e0*/  LEA.HI R15, R15, R10, RZ, 0x6 ;  /* 0x0000000a0f0f7211 */ /* 0x000fe400078f30ff */
[----:B------:R-:W-:Y:S01]  /*04f0*/  LEA.HI R12, R5, R4, RZ, 0xc ;  /* 0x00000004050c7211 */ /* 0x000fe200078f60ff */
[----:B------:R-:W-:Y:S01]  /*0500*/  IMAD.SHL.U32 R5, R0, 0x8, RZ ;  /* 0x0000000800057824 */ /* 0x000fe200078e00ff */
[----:B------:R-:W-:-:S02]  /*0510*/  LOP3.LUT R17, R15, 0x3fffc0, RZ, 0xc0, !PT ;  /* 0x003fffc00f117812 */ /* 0x000fc400078ec0ff */
[----:B------:R-:W-:Y:S02]  /*0520*/  LOP3.LUT R15, R12, 0x3ff000, RZ, 0xc0, !PT ;  /* 0x003ff0000c0f7812 */ /* 0x000fe400078ec0ff */
[----:B------:R-:W-:Y:S01]  /*0530*/  LOP3.LUT R14, R14, 0x1c, RZ, 0xc0, !PT ;  /* 0x0000001c0e0e7812 */ /* 0x000fe200078ec0ff */
[----:B------:R-:W-:Y:S01]  /*0540*/  IMAD.IADD R17, R10, 0x1, -R17 ;  /* 0x000000010a117824 */ /* 0x000fe200078e0a11 */
[----:B------:R-:W-:Y:S01]  /*0550*/  LOP3.LUT R10, R5, 0x18, RZ, 0xc0, !PT ;  /* 0x00000018050a7812 */ /* 0x000fe200078ec0ff */
[----:B------:R-:W-:Y:S01]  /*0560*/  IMAD.IADD R15, R4, 0x1, -R15 ;  /* 0x00000001040f7824 */ /* 0x000fe200078e0a0f */
[----:B------:R-:W-:Y:S01]  /*0570*/  LOP3.LUT R12, R5, 0x18, R0, 0x48, !PT ;  /* 0x00000018050c7812 */ /* 0x000fe200078e4800 */
[----:B------:R-:W-:Y:S01]  /*0580*/  IMAD R17, R17, 0xc00, R14 ;  /* 0x00000c0011117824 */ /* 0x000fe200078e020e */
[----:B------:R-:W-:Y:S01]  /*0590*/  LOP3.LUT R16, R19, 0x18, R16, 0xf8, !PT ;  /* 0x0000001813107812 */ /* 0x000fe200078ef810 */
[----:B------:R-:W-:Y:S01]  /*05a0*/  IMAD R15, R15, 0xc00, R10 ;  /* 0x00000c000f0f7824 */ /* 0x000fe200078e020a */
[----:B------:R-:W-:Y:S01]  /*05b0*/  SHF.R.U32.HI R21, RZ, 0x2, R0 ;  /* 0x00000002ff157819 */ /* 0x000fe20000011600 */
[----:B------:R-:W-:Y:S01]  /*05c0*/  IMAD R14, R11, 0x20, R12 ;  /* 0x000000200b0e7824 */ /* 0x000fe200078e020c */
[----:B------:R-:W-:Y:S01]  /*05d0*/  LOP3.LUT R22, R20, 0x7fffffc, RZ, 0xc0, !PT ;  /* 0x07fffffc14167812 */ /* 0x000fe200078ec0ff */
[----:B------:R-:W-:-:S02]  /*05e0*/  IMAD R16, R13, 0x20, R16 ;  /* 0x000000200d107824 */ /* 0x000fc400078e0210 */
[----:B---3--:R-:W-:Y:S01]  /*05f0*/  IMAD.WIDE R12, R15, 0x2, R6 ;  /* 0x000000020f0c7825 */ /* 0x008fe200078e0206 */
[----:B------:R-:W-:Y:S02]  /*0600*/  LEA R6, R14, UR6, 0x1 ;  /* 0x000000060e067c11 */ /* 0x000fe4000f8e08ff */
[----:B------:R-:W-:Y:S01]  /*0610*/  LEA R7, R16, UR6, 0x1 ;  /* 0x0000000610077c11 */ /* 0x000fe2000f8e08ff */
[----:B--2---:R-:W-:Y:S01]  /*0620*/  IMAD.WIDE R10, R17, 0x2, R8 ;  /* 0x00000002110a7825 */ /* 0x004fe200078e0208 */
[----:B------:R-:W-:Y:S01]  /*0630*/  SHF.R.U32.HI R8, RZ, 0x1, R0 ;  /* 0x00000001ff087819 */ /* 0x000fe20000011600 */
[----:B------:R-:W-:Y:S01]  /*0640*/  @!PT LDS RZ, [RZ] ;  /* 0x00000000fffff984 */ /* 0x000fe20000000800 */
[----:B------:R-:W-:Y:S01]  /*0650*/  @!PT LDS RZ, [RZ] ;  /* 0x00000000fffff984 */ /* 0x000fe20000000800 */
[----:B------:R-:W-:Y:S01]  /*0660*/  @!PT LDS RZ, [RZ] ;  /* 0x00000000fffff984 */ /* 0x000fe20000000800 */
[----:B------:R2:W-:Y:S01]  /*0670*/  LDGSTS.E.BYPASS.128 [R6], desc[UR16][R12.64] ;  /* 0x000000000c067fae */ /* 0x0005e2000b901c50 */
[----:B------:R-:W-:Y:S01]  /*0680*/  IADD3 R18, P1, R12, 0x100, RZ ;  /* 0x000001000c127810 */ /* 0x000fe20007f3e0ff */
[----:B------:R-:W-:Y:S01]  /*0690*/  IMAD.MOV.U32 R9, RZ, RZ, -0x20 ;  /* 0xffffffe0ff097424 */ /* 0x000fe200078e00ff */
[----:B------:R-:W-:Y:S01]  /*06a0*/  IADD3 R19, P0, R10, 0x100, RZ ;  /* 0x000001000a137810 */ /* 0x000fe20007f1e0ff */
[----:B------:R-:W0:Y:S01]  /*06b0*/  LDGDEPBAR ;  /* 0x00000000000079af */ /* 0x000e220000000000 */
[----:B------:R-:W-:Y:S01]  /*06c0*/  LOP3.LUT R14, R8, 0x40, RZ, 0xc0, !PT ;  /* 0x00000040080e7812 */ /* 0x000fe200078ec0ff */
[----:B------:R-:W-:-:S02]  /*06d0*/  IMAD.X R33, RZ, RZ, R13, P1 ;  /* 0x000000ffff217224 */ /* 0x000fc400008e060d */
[----:B------:R2:W-:Y:S01]  /*06e0*/  LDGSTS.E.64 [R7+0x5000], desc[UR16][R10.64] ;  /* 0x050000000a077fae */ /* 0x0005e2000b921a50 */
[C---:B------:R-:W-:Y:S01]  /*06f0*/  LOP3.LUT R8, R14.reuse, 0x800000, RZ, 0xfc, !PT ;  /* 0x008000000e087812 */ /* 0x040fe200078efcff */
[----:B------:R-:W-:Y:S01]  /*0700*/  IMAD.X R32, RZ, RZ, R11, P0 ;  /* 0x000000ffff207224 */ /* 0x000fe200000e060b */
[----:B------:R-:W-:Y:S01]  /*0710*/  LOP3.LUT R14, R14, 0x800002, RZ, 0xfc, !PT ;  /* 0x008000020e0e7812 */ /* 0x000fe200078efcff */
[----:B------:R-:W0:Y:S01]  /*0720*/  LDGDEPBAR ;  /* 0x00000000000079af */ /* 0x000e220000000000 */
[----:B------:R-:W-:Y:S06]  /*0730*/  BAR.SYNC.DEFER_BLOCKING 0x0 ;  /* 0x0000000000007b1d */ /* 0x000fec0000010000 */
[----:B------:R-:W-:Y:S01]  /*0740*/  @!PT LDS RZ, [RZ] ;  /* 0x00000000fffff984 */ /* 0x000fe20000000800 */
[----:B------:R-:W-:Y:S01]  /*0750*/  @!PT LDS RZ, [RZ] ;  /* 0x00000000fffff984 */ /* 0x000fe20000000800 */
[----:B------:R-:W-:Y:S01]  /*0760*/  @!PT LDS RZ, [RZ] ;  /* 0x00000000fffff984 */ /* 0x000fe20000000800 */
[----:B------:R2:W-:Y:S04]  /*0770*/  LDGSTS.E.BYPASS.128 [R6+0x1000], desc[UR16][R12.64+0x40] ;  /* 0x010000400c067fae */ /* 0x0005e8000b901c50 */
[----:B------:R-:W0:Y:S04]  /*0780*/  LDGDEPBAR ;  /* 0x00000000000079af */ /* 0x000e280000000000 */
[----:B------:R2:W-:Y:S04]  /*0790*/  LDGSTS.E.64 [R7+0x5800], desc[UR16][R10.64+0x40] ;  /* 0x058000400a077fae */ /* 0x0005e8000b921a50 */
        /* <DEDUP_REMOVED lines=16> */
[----:B------:R-:W0:Y:S02]  /*08a0*/  LDGDEPBAR ;  /* 0x00000000000079af */ /* 0x000e240000000000 */
.L_x_0:
[----:B--2---:R-:W2:Y:S01]  /*08b0*/  SHFL.IDX PT, R10, R22, RZ, 0x1f ;  /* 0x00001fff160a7589 */ /* 0x004ea200000e0000 */
[----:B------:R-:W-:Y:S01]  /*08c0*/  UIADD3 UR4, UR4, 0x1, URZ ;  /* 0x0000000104047890 */ /* 0x000fe2000fffe03f */
[----:B------:R-:W-:-:S04]  /*08d0*/  DEPBAR.LE SB0, 0x6 ;  /* 0x000081800000791a */ /* 0x000fc80000000000 */
[----:B------:R-:W-:Y:S01]  /*08e0*/  UISETP.GE.AND UP0, UPT, UR4, 0x5, UPT ;  /* 0x000000050400788c */ /* 0x000fe2000bf06270 */
[----:B------:R-:W-:Y:S01]  /*08f0*/  IMAD.MOV.U32 R16, RZ, RZ, R8 ;  /* 0x000000ffff107224 */ /* 0x000fe200078e0008 */
[----:B------:R-:W-:Y:S01]  /*0900*/  BAR.SYNC.DEFER_BLOCKING 0x0 ;  /* 0x0000000000007b1d */ /* 0x000fe20000010000 */
[----:B------:R-:W-:Y:S01]  /*0910*/  IMAD.MOV.U32 R17, RZ, RZ, -0x7fffffe0 ;  /* 0x80000020ff117424 */ /* 0x000fe200078e00ff */
[----:B------:R-:W-:Y:S01]  /*0920*/  USEL UR18, UR4, URZ, !UP0 ;  /* 0x0000003f04127287 */ /* 0x000fe2000c000000 */
[----:B------:R-:W-:Y:S02]  /*0930*/  IMAD.MOV.U32 R15, RZ, RZ, -0x7fffffe0 ;  /* 0x80000020ff0f7424 */ /* 0x000fe400078e00ff */
[----:B------:R-:W-:Y:S01]  /*0940*/  IMAD.MOV.U32 R11, RZ, RZ, R17 ;  /* 0x000000ffff0b7224 */ /* 0x000fe200078e0011 */
[----:B------:R-:W-:Y:S01]  /*0950*/  ULEA UR4, UR18, UR6, 0xb ;  /* 0x0000000612047291 */ /* 0x000fe2000f8e583f */
[----:B------:R-:W-:Y:S02]  /*0960*/  VIADD R23, R23, 0x1 ;  /* 0x0000000117177836 */ /* 0x000fe40000000000 */
[----:B------:R-:W-:Y:S01]  /*0970*/  IMAD.MOV.U32 R12, RZ, RZ, R18 ;  /* 0x000000ffff0c7224 */ /* 0x000fe200078e0012 */
[----:B------:R-:W-:Y:S01]  /*0980*/  UIADD3 UR4, UR4, 0x5000, URZ ;  /* 0x0000500004047890 */ /* 0x000fe2000fffe03f */
[----:B------:R-:W-:Y:S01]  /*0990*/  IMAD.MOV.U32 R13, RZ, RZ, R33 ;  /* 0x000000ffff0d7224 */ /* 0x000fe200078e0021 */
[----:B------:R-:W-:Y:S01]  /*09a0*/  ISETP.GE.AND P1, PT, R23, 0x5, PT ;  /* 0x000000051700780c */ /* 0x000fe20003f26270 */
[--C-:B------:R-:W-:Y:S01]  /*09b0*/  IMAD.MOV.U32 R18, RZ, RZ, R16.reuse ;  /* 0x000000ffff127224 */ /* 0x100fe200078e0010 */
[----:B------:R-:W-:Y:S01]  /*09c0*/  USHF.R.U32.HI UR4, URZ, 0x4, UR4 ;  /* 0x000000043f047899 */ /* 0x000fe20008011604 */
[----:B--2---:R-:W-:Y:S01]  /*09d0*/  R2UR UR5, R10 ;  /* 0x000000000a0572ca */ /* 0x004fe200000e0000 */
[----:B------:R-:W-:-:S02]  /*09e0*/  IMAD.MOV.U32 R10, RZ, RZ, R16 ;  /* 0x000000ffff0a7224 */ /* 0x000fc400078e0010 */
[----:B------:R-:W-:Y:S01]  /*09f0*/  ULOP3.LUT UR4, UR4, 0x3fff, URZ, 0xc0, !UPT ;  /* 0x00003fff04047892 */ /* 0x000fe2000f8ec03f */
[----:B------:R-:W-:Y:S01]  /*0a00*/  SEL R23, R23, RZ, !P1 ;  /* 0x000000ff17177207 */ /* 0x000fe20004800000 */
[----:B------:R-:W-:-:S05]  /*0a10*/  WARPGROUP.ARRIVE ;  /* 0x00000000000079c5 */ /* 0x000fca0000000000 */
[----:B------:R-:W-:Y:S01]  /*0a20*/  UMOV UR9, UR4 ;  /* 0x0000000400097c82 */ /* 0x000fe20008000000 */
[----:B------:R-:W-:Y:S01]  /*0a30*/  IMAD R33, R23, 0x800, R7 ;  /* 0x0000080017217824 */ /* 0x000fe200078e0207 */
[----:B------:R-:W-:Y:S01]  /*0a40*/  IADD3 R10, P0, R10, UR9, RZ ;  /* 0x000000090a0a7c10 */ /* 0x000fe2000ff1e0ff */
[----:B------:R-:W-:Y:S02]  /*0a50*/  USHF.L.U32 UR7, UR5, 0x6, URZ ;  /* 0x0000000605077899 */ /* 0x000fe4000800063f */
[----:B------:R-:W-:Y:S01]  /*0a60*/  ULEA UR5, UR18, UR6, 0xc ;  /* 0x0000000612057291 */ /* 0x000fe2000f8e603f */
[----:B------:R-:W-:Y:S01]  /*0a70*/  R2UR UR10, R10 ;  /* 0x000000000a0a72ca */ /* 0x000fe200000e0000 */
[----:B------:R-:W-:Y:S01]  /*0a80*/  ULOP3.LUT UR7, UR7, 0xc0, URZ, 0xc0, !UPT ;  /* 0x000000c007077892 */ /* 0x000fe2000f8ec03f */
[----:B------:R-:W-:Y:S01]  /*0a90*/  IMAD.MOV.U32 R10, RZ, RZ, R14 ;  /* 0x000000ffff0a7224 */ /* 0x000fe200078e000e */
[----:B------:R-:W-:Y:S02]  /*0aa0*/  USHF.R.U32.HI UR8, URZ, 0x4, UR5 ;  /* 0x000000043f087899 */ /* 0x000fe40008011605 */
[----:B------:R-:W-:Y:S01]  /*0ab0*/  UIADD3 UR18, UR18, 0x1, URZ ;  /* 0x0000000112127890 */ /* 0x000fe2000fffe03f */
[----:B------:R-:W-:Y:S01]  /*0ac0*/  UMOV UR5, URZ ;  /* 0x0000003f00057c82 */ /* 0x000fe20008000000 */
[----:B------:R-:W-:Y:S01]  /*0ad0*/  ULOP3.LUT UR8, UR8, 0x3fff, URZ, 0xc0, !UPT ;  /* 0x00003fff08087892 */ /* 0x000fe2000f8ec03f */
[----:B------:R-:W-:-:S02]  /*0ae0*/  UMOV UR9, UR5 ;  /* 0x0000000500097c82 */ /* 0x000fc40008000000 */
[----:B------:R-:W-:Y:S01]  /*0af0*/  IADD3.X R11, R11, UR9, RZ, P0, !PT ;  /* 0x000000090b0b7c10 */ /* 0x000fe200087fe4ff */
[----:B------:R-:W-:-:S03]  /*0b00*/  UIADD3 UR12, UP0, UR7, UR8, URZ ;  /* 0x00000008070c7290 */ /* 0x000fc6000ff1e03f */
[----:B------:R-:W-:Y:S01]  /*0b10*/  R2UR UR11, R11 ;  /* 0x000000000b0b72ca */ /* 0x000fe200000e0000 */
[----:B------:R-:W-:Y:S01]  /*0b20*/  UIADD3.X UR13, URZ, URZ, URZ, UP0, !UPT ;  /* 0x0000003f3f0d7290 */ /* 0x000fe200087fe43f */
[----:B------:R-:W-:Y:S01]  /*0b30*/  IMAD.MOV.U32 R11, RZ, RZ, R15 ;  /* 0x000000ffff0b7224 */ /* 0x000fe200078e000f */
[----:B------:R-:W-:Y:S02]  /*0b40*/  ULOP3.LUT UR8, UR12, 0x1000000, URZ, 0xfc, !UPT ;  /* 0x010000000c087892 */ /* 0x000fe4000f8efc3f */
[----:B------:R-:W-:Y:S02]  /*0b50*/  ULOP3.LUT UR9, UR13, 0x80000020, URZ, 0xfc, !UPT ;  /* 0x800000200d097892 */ /* 0x000fe4000f8efc3f */
[----:B------:R-:W-:-:S04]  /*0b60*/  UISETP.GE.AND UP0, UPT, UR18, 0x5, UPT ;  /* 0x000000051200788c */ /* 0x000fc8000bf06270 */
[----:B------:R-:W-:-:S03]  /*0b70*/  USEL UR18, UR18, URZ, !UP0 ;  /* 0x0000003f12127287 */ /* 0x000fc6000c000000 */
[----:B------:R-:W-:Y:S01]  /*0b80*/  HGMMA.64x16x16.F32.BF16 R24, gdesc[UR8], R24 ;  /* 0x00200000081879f0 */ /* 0x000fe20008701818 */
[----:B------:R-:W-:Y:S01]  /*0b90*/  UMOV UR8, UR4 ;  /* 0x0000000400087c82 */ /* 0x000fe20008000000 */
[----:B------:R-:W-:Y:S01]  /*0ba0*/  UMOV UR9, 0x80000020 ;  /* 0x8000002000097882 */ /* 0x000fe20000000000 */
[----:B------:R-:W-:Y:S01]  /*0bb0*/  IADD3 R10, P0, R10, UR8, RZ ;  /* 0x000000080a0a7c10 */ /* 0x000fe2000ff1e0ff */
[----:B------:R-:W-:Y:S01]  /*0bc0*/  UMOV UR8, 0x1000002 ;  /* 0x0100000200087882 */ /* 0x000fe20000000000 */
[----:B------:R-:W-:Y:S02]  /*0bd0*/  ULEA UR4, UR18, UR6, 0xb ;  /* 0x0000000612047291 */ /* 0x000fe4000f8e583f */
[----:B------:R-:W-:Y:S01]  /*0be0*/  IADD3.X R11, R11, UR5, RZ, P0, !PT ;  /* 0x000000050b0b7c10 */ /* 0x000fe200087fe4ff */
[----:B------:R-:W-:Y:S01]  /*0bf0*/  UIADD3.64 UR12, UR12, UR8, URZ ;  /* 0x000000080c0c7297 */ /* 0x000fe2000fffe03f */
[----:B------:R-:W-:Y:S01]  /*0c00*/  R2UR UR14, R10 ;  /* 0x000000000a0e72ca */ /* 0x000fe200000e0000 */
[----:B------:R-:W-:Y:S01]  /*0c10*/  VIADD R10, R9, 0x20 ;  /* 0x00000020090a7836 */ /* 0x000fe20000000000 */
[----:B------:R-:W-:Y:S01]  /*0c20*/  R2UR UR15, R11 ;  /* 0x000000000b0f72ca */ /* 0x000fe200000e0000 */
[C---:B------:R-:W-:Y:S01]  /*0c30*/  IMAD R11, R23.reuse, 0x1000, R6 ;  /* 0x00001000170b7824 */ /* 0x040fe200078e0206 */
[----:B------:R-:W-:Y:S01]  /*0c40*/  UIADD3 UR4, UR4, 0x5000, URZ ;  /* 0x0000500004047890 */ /* 0x000fe2000fffe03f */
[----:B------:R-:W-:Y:S01]  /*0c50*/  VIADD R23, R23, 0x1 ;  /* 0x0000000117177836 */ /* 0x000fe20000000000 */
[----:B------:R-:W-:Y:S01]  /*0c60*/  ISETP.GE.U32.AND P0, PT, R10, 0xb80, PT ;  /* 0x00000b800a00780c */ /* 0x000fe20003f06070 */
[----:B------:R-:W-:Y:S01]  /*0c70*/  IMAD.MOV.U32 R10, RZ, RZ, R19 ;  /* 0x000000ffff0a7224 */ /* 0x000fe200078e0013 */
[----:B------:R-:W-:Y:S01]  /*0c80*/  USHF.R.U32.HI UR4, URZ, 0x4, UR4 ;  /* 0x000000043f047899 */ /* 0x000fe20008011604 */
[----:B------:R-:W-:Y:S01]  /*0c90*/  IMAD.MOV.U32 R19, RZ, RZ, R17 ;  /* 0x000000ffff137224 */ /* 0x000fe200078e0011 */
[----:B------:R-:W-:Y:S01]  /*0ca0*/  ULEA UR5, UR18, UR6, 0xc ;  /* 0x0000000612057291 */ /* 0x000fe2000f8e603f */
[----:B------:R-:W-:Y:S01]  /*0cb0*/  ISETP.GE.AND P1, PT, R23, 0x5, PT ;  /* 0x000000051700780c */ /* 0x000fe20003f26270 */
[----:B------:R-:W-:-:S02]  /*0cc0*/  ULOP3.LUT UR4, UR4, 0x3fff, URZ, 0xc0, !UPT ;  /* 0x00003fff04047892 */ /* 0x000fc4000f8ec03f */
[----:B------:R-:W-:Y:S01]  /*0cd0*/  USHF.R.U32.HI UR5, URZ, 0x4, UR5 ;  /* 0x000000043f057899 */ /* 0x000fe20008011605 */
[----:B------:R-:W-:Y:S01]  /*0ce0*/  SEL R23, R23, RZ, !P1 ;  /* 0x000000ff17177207 */ /* 0x000fe20004800000 */
[----:B------:R-:W-:Y:S02]  /*0cf0*/  UIADD3 UR18, UR18, 0x1, URZ ;  /* 0x0000000112127890 */ /* 0x000fe4000fffe03f */
[----:B------:R-:W-:Y:S01]  /*0d00*/  ULOP3.LUT UR10, UR5, 0x3fff, URZ, 0xc0, !UPT ;  /* 0x00003fff050a7892 */ /* 0x000fe2000f8ec03f */
[----:B------:R-:W-:Y:S02]  /*0d10*/  UMOV UR11, UR4 ;  /* 0x00000004000b7c82 */ /* 0x000fe40008000000 */
[----:B------:R-:W-:Y:S01]  /*0d20*/  UMOV UR5, URZ ;  /* 0x0000003f00057c82 */ /* 0x000fe20008000000 */
[----:B------:R-:W-:Y:S01]  /*0d30*/  UIADD3 UR10, UP0, UR7, UR10, URZ ;  /* 0x0000000a070a7290 */ /* 0x000fe2000ff1e03f */
[----:B------:R-:W-:Y:S01]  /*0d40*/  IMAD R35, R23, 0x800, R7 ;  /* 0x0000080017237824 */ /* 0x000fe200078e0207 */
[----:B------:R-:W-:Y:S02]  /*0d50*/  HGMMA.64x16x16.F32.BF16 R24, gdesc[UR12], R24, gsb0 ;  /* 0x002000000c1879f0 */ /* 0x000fe40008001818 */
[----:B------:R-:W-:Y:S01]  /*0d60*/  ULOP3.LUT UR12, UR10, 0x1000000, URZ, 0xfc, !UPT ;  /* 0x010000000a0c7892 */ /* 0x000fe2000f8efc3f */
[----:B------:R-:W-:-:S02]  /*0d70*/  WARPGROUP.DEPBAR.LE gsb0, 0x1 ;  /* 0x00008000000079c5 */ /* 0x000fc40000010100 */
[----:B------:R-:W-:Y:S06]  /*0d80*/  BAR.SYNC.DEFER_BLOCKING 0x0 ;  /* 0x0000000000007b1d */ /* 0x000fec0000010000 */
[----:B------:R-:W-:Y:S01]  /*0d90*/  @!PT LDS RZ, [RZ] ;  /* 0x00000000fffff984 */ /* 0x000fe20000000800 */
[----:B------:R-:W-:Y:S01]  /*0da0*/  @!PT LDS RZ, [RZ] ;  /* 0x00000000fffff984 */ /* 0x000fe20000000800 */
[----:B------:R-:W-:Y:S01]  /*0db0*/  @!PT LDS RZ, [RZ] ;  /* 0x00000000fffff984 */ /* 0x000fe20000000800 */
[----:B------:R2:W-:Y:S04]  /*0dc0*/  LDGSTS.E.BYPASS.128 [R11], desc[UR16][R12.64], !P0 ;  /* 0x000000000c0b7fae */ /* 0x0005e8000c101c50 */
[----:B------:R-:W0:Y:S01]  /*0dd0*/  LDGDEPBAR ;  /* 0x00000000000079af */ /* 0x000e220000000000 */
[----:B--2---:R-:W-:-:S05]  /*0de0*/  IMAD.MOV.U32 R11, RZ, RZ, R32 ;  /* 0x000000ffff0b7224 */ /* 0x004fca00078e0020 */
[----:B------:R2:W-:Y:S01]  /*0df0*/  LDGSTS.E.64 [R33+0x5000], desc[UR16][R10.64], !P0 ;  /* 0x050000000a217fae */ /* 0x0005e2000c121a50 */
[----:B------:R-:W-:Y:S01]  /*0e00*/  IADD3 R18, P0, R18, UR11, RZ ;  /* 0x0000000b12127c10 */ /* 0x000fe2000ff1e0ff */
[----:B------:R-:W-:Y:S02]  /*0e10*/  UMOV UR11, UR5 ;  /* 0x00000005000b7c82 */ /* 0x000fe40008000000 */
[----:B------:R-:W0:Y:S01]  /*0e20*/  LDGDEPBAR ;  /* 0x00000000000079af */ /* 0x000e220000000000 */
[----:B------:R-:W-:Y:S01]  /*0e30*/  IADD3.X R19, R19, UR11, RZ, P0, !PT ;  /* 0x0000000b13137c10 */ /* 0x000fe200087fe4ff */
[----:B------:R-:W-:Y:S01]  /*0e40*/  UIADD3.X UR11, URZ, URZ, URZ, UP0, !UPT ;  /* 0x0000003f3f0b7290 */ /* 0x000fe200087fe43f */
[----:B------:R-:W-:Y:S01]  /*0e50*/  R2UR UR14, R18 ;  /* 0x00000000120e72ca */ /* 0x000fe200000e0000 */
[----:B------:R-:W-:Y:S01]  /*0e60*/  IMAD.MOV.U32 R18, RZ, RZ, R14 ;  /* 0x000000ffff127224 */ /* 0x000fe200078e000e */
[----:B------:R-:W-:Y:S01]  /*0e70*/  R2UR UR15, R19 ;  /* 0x00000000130f72ca */ /* 0x000fe200000e0000 */
[----:B------:R-:W-:Y:S01]  /*0e80*/  ULOP3.LUT UR13, UR11, 0x80000020, URZ, 0xfc, !UPT ;  /* 0x800000200b0d7892 */ /* 0x000fe2000f8efc3f */
[----:B------:R-:W-:Y:S01]  /*0e90*/  IMAD.MOV.U32 R19, RZ, RZ, R15 ;  /* 0x000000ffff137224 */ /* 0x000fe200078e000f */
[----:B------:R-:W-:Y:S01]  /*0ea0*/  UISETP.GE.AND UP0, UPT, UR18, 0x5, UPT ;  /* 0x000000051200788c */ /* 0x000fe2000bf06270 */
[----:B--2---:R-:W-:-:S02]  /*0eb0*/  IMAD R33, R23, 0x1000, R6 ;  /* 0x0000100017217824 */ /* 0x004fc400078e0206 */
[----:B------:R-:W-:Y:S01]  /*0ec0*/  VIADD R23, R23, 0x1 ;  /* 0x0000000117177836 */ /* 0x000fe20000000000 */
[----:B------:R-:W-:-:S04]  /*0ed0*/  USEL UR18, UR18, URZ, !UP0 ;  /* 0x0000003f12127287 */ /* 0x000fc8000c000000 */
[----:B------:R-:W-:-:S04]  /*0ee0*/  ISETP.GE.AND P1, PT, R23, 0x5, PT ;  /* 0x000000051700780c */ /* 0x000fc80003f26270 */
[----:B------:R-:W-:Y:S01]  /*0ef0*/  SEL R23, R23, RZ, !P1 ;  /* 0x000000ff17177207 */ /* 0x000fe20004800000 */
[----:B------:R-:W-:-:S04]  /*0f00*/  DEPBAR.LE SB0, 0x6 ;  /* 0x000081800000791a */ /* 0x000fc80000000000 */
[----:B------:R-:W-:Y:S06]  /*0f10*/  BAR.SYNC.DEFER_BLOCKING 0x0 ;  /* 0x0000000000007b1d */ /* 0x000fec0000010000 */
[----:B------:R-:W-:-:S06]  /*0f20*/  WARPGROUP.ARRIVE ;  /* 0x00000000000079c5 */ /* 0x000fcc0000000000 */
[----:B------:R-:W-:Y:S01]  /*0f30*/  HGMMA.64x16x16.F32.BF16 R24, gdesc[UR12], R24 ;  /* 0x002000000c1879f0 */ /* 0x000fe20008701818 */
[----:B------:R-:W-:Y:S01]  /*0f40*/  UMOV UR12, UR4 ;  /* 0x00000004000c7c82 */ /* 0x000fe20008000000 */
[----:B------:R-:W-:Y:S01]  /*0f50*/  ULEA UR4, UR18, UR6, 0xb ;  /* 0x0000000612047291 */ /* 0x000fe2000f8e583f */
[----:B------:R-:W-:Y:S01]  /*0f60*/  IADD3 R18, P0, R18, UR12, RZ ;  /* 0x0000000c12127c10 */ /* 0x000fe2000ff1e0ff */
[----:B------:R-:W-:Y:S02]  /*0f70*/  UIADD3.64 UR12, UR10, UR8, URZ ;  /* 0x000000080a0c7297 */ /* 0x000fe4000fffe03f */
[----:B------:R-:W-:Y:S01]  /*0f80*/  UIADD3 UR4, UR4, 0x5000, URZ ;  /* 0x0000500004047890 */ /* 0x000fe2000fffe03f */
[----:B------:R-:W-:Y:S01]  /*0f90*/  IADD3.X R19, R19, UR5, RZ, P0, !PT ;  /* 0x0000000513137c10 */ /* 0x000fe200087fe4ff */
[----:B------:R-:W-:Y:S01]  /*0fa0*/  ULEA UR5, UR18, UR6, 0xc ;  /* 0x0000000612057291 */ /* 0x000fe2000f8e603f */
[----:B------:R-:W-:Y:S01]  /*0fb0*/  R2UR UR14, R18 ;  /* 0x00000000120e72ca */ /* 0x000fe200000e0000 */
[----:B------:R-:W-:Y:S01]  /*0fc0*/  VIADD R18, R9, 0x40 ;  /* 0x0000004009127836 */ /* 0x000fe20000000000 */
[----:B------:R-:W-:Y:S01]  /*0fd0*/  R2UR UR15, R19 ;  /* 0x00000000130f72ca */ /* 0x000fe200000e0000 */
[----:B------:R-:W-:Y:S01]  /*0fe0*/  USHF.R.U32.HI UR4, URZ, 0x4, UR4 ;  /* 0x000000043f047899 */ /* 0x000fe20008011604 */
[----:B------:R-:W-:Y:S01]  /*0ff0*/  IMAD.MOV.U32 R19, RZ, RZ, R17 ;  /* 0x000000ffff137224 */ /* 0x000fe200078e0011 */
[----:B------:R-:W-:Y:S01]  /*1000*/  USHF.R.U32.HI UR5, URZ, 0x4, UR5 ;  /* 0x000000043f057899 */ /* 0x000fe20008011605 */
[----:B------:R-:W-:Y:S01]  /*1010*/  ISETP.GE.U32.AND P0, PT, R18, 0xb80, PT ;  /* 0x00000b801200780c */ /* 0x000fe20003f06070 */
[----:B------:R-:W-:Y:S01]  /*1020*/  ULOP3.LUT UR4, UR4, 0x3fff, URZ, 0xc0, !UPT ;  /* 0x00003fff04047892 */ /* 0x000fe2000f8ec03f */
[----:B------:R-:W-:Y:S01]  /*1030*/  IMAD.MOV.U32 R18, RZ, RZ, R16 ;  /* 0x000000ffff127224 */ /* 0x000fe200078e0010 */
[----:B------:R-:W-:-:S02]  /*1040*/  ULOP3.LUT UR10, UR5, 0x3fff, URZ, 0xc0, !UPT ;  /* 0x00003fff050a7892 */ /* 0x000fc4000f8ec03f */
[----:B------:R-:W-:Y:S01]  /*1050*/  UIADD3 UR18, UR18, 0x1, URZ ;  /* 0x0000000112127890 */ /* 0x000fe2000fffe03f */
[----:B------:R-:W-:Y:S02]  /*1060*/  UMOV UR5, URZ ;  /* 0x0000003f00057c82 */ /* 0x000fe40008000000 */
[----:B------:R-:W-:Y:S01]  /*1070*/  UMOV UR11, UR4 ;  /* 0x00000004000b7c82 */ /* 0x000fe20008000000 */
[----:B------:R-:W-:Y:S01]  /*1080*/  UIADD3 UR10, UP0, UR7, UR10, URZ ;  /* 0x0000000a070a7290 */ /* 0x000fe2000ff1e03f */
[----:B------:R-:W-:Y:S03]  /*1090*/  HGMMA.64x16x16.F32.BF16 R24, gdesc[UR12], R24, gsb0 ;  /* 0x002000000c1879f0 */ /* 0x000fe60008001818 */
[----:B------:R-:W-:Y:S01]  /*10a0*/  ULOP3.LUT UR12, UR10, 0x1000000, URZ, 0xfc, !UPT ;  /* 0x010000000a0c7892 */ /* 0x000fe2000f8efc3f */
[----:B------:R-:W-:Y:S02]  /*10b0*/  WARPGROUP.DEPBAR.LE gsb0, 0x1 ;  /* 0x00008000000079c5 */ /* 0x000fe40000010100 */
[----:B------:R-:W-:Y:S06]  /*10c0*/  BAR.SYNC.DEFER_BLOCKING 0x0 ;  /* 0x0000000000007b1d */ /* 0x000fec0000010000 */
[----:B------:R-:W-:Y:S01]  /*10d0*/  @!PT LDS RZ, [RZ] ;  /* 0x00000000fffff984 */ /* 0x000fe20000000800 */
[----:B------:R-:W-:Y:S01]  /*10e0*/  @!PT LDS RZ, [RZ] ;  /* 0x00000000fffff984 */ /* 0x000fe20000000800 */
[----:B------:R-:W-:Y:S01]  /*10f0*/  @!PT LDS RZ, [RZ] ;  /* 0x00000000fffff984 */ /* 0x000fe20000000800 */
[----:B------:R2:W-:Y:S04]  /*1100*/  LDGSTS.E.BYPASS.128 [R33], desc[UR16][R12.64+0x40], !P0 ;  /* 0x000000400c217fae */ /* 0x0005e8000c101c50 */
[----:B------:R-:W0:Y:S04]  /*1110*/  LDGDEPBAR ;  /* 0x00000000000079af */ /* 0x000e280000000000 */
[----:B------:R3:W-:Y:S01]  /*1120*/  LDGSTS.E.64 [R35+0x5000], desc[UR16][R10.64+0x40], !P0 ;  /* 0x050000400a237fae */ /* 0x0007e2000c121a50 */
[----:B------:R-:W-:Y:S01]  /*1130*/  IADD3 R18, P0, R18, UR11, RZ ;  /* 0x0000000b12127c10 */ /* 0x000fe2000ff1e0ff */
[----:B------:R-:W-:-:S02]  /*1140*/  UMOV UR11, UR5 ;  /* 0x00000005000b7c82 */ /* 0x000fc40008000000 */
        /* <DEDUP_REMOVED lines=9> */
[C---:B--2---:R-:W-:Y:S02]  /*11e0*/  IMAD R33, R23.reuse, 0x1000, R6 ;  /* 0x0000100017217824 */ /* 0x044fe400078e0206 */
[C---:B---3--:R-:W-:Y:S01]  /*11f0*/  IMAD R35, R23.reuse, 0x800, R7 ;  /* 0x0000080017237824 */ /* 0x048fe200078e0207 */
[----:B------:R-:W-:Y:S01]  /*1200*/  USEL UR18, UR18, URZ, !UP0 ;  /* 0x0000003f12127287 */ /* 0x000fe2000c000000 */
[----:B------:R-:W-:-:S05]  /*1210*/  VIADD R23, R23, 0x1 ;  /* 0x0000000117177836 */ /* 0x000fca0000000000 */
        /* <DEDUP_REMOVED lines=74> */
[----:B------:R-:W-:-:S03]  /*16c0*/  ULOP3.LUT UR10, UR5, 0x3fff, URZ, 0xc0, !UPT ;  /* 0x00003fff050a7892 */ /* 0x000fc6000f8ec03f */
[----:B------:R-:W-:Y:S01]  /*16d0*/  UMOV UR5, URZ ;  /* 0x0000003f00057c82 */ /* 0x000fe20008000000 */
[----:B------:R-:W-:Y:S01]  /*16e0*/  UIADD3 UR10, UP0, UR7, UR10, URZ ;  /* 0x0000000a070a7290 */ /* 0x000fe2000ff1e03f */
[----:B------:R-:W-:Y:S01]  /*16f0*/  UMOV UR11, UR4 ;  /* 0x00000004000b7c82 */ /* 0x000fe20008000000 */
[----:B------:R-:W-:Y:S02]  /*1700*/  HGMMA.64x16x16.F32.BF16 R24, gdesc[UR12], R24, gsb0 ;  /* 0x002000000c1879f0 */ /* 0x000fe40008001818 */
        /* <DEDUP_REMOVED lines=18> */
[----:B------:R-:W-:Y:S02]  /*1830*/  IMAD.MOV.U32 R19, RZ, RZ, R15 ;  /* 0x000000ffff137224 */ /* 0x000fe400078e000f */
[C---:B--2---:R-:W-:Y:S02]  /*1840*/  IMAD R33, R23.reuse, 0x1000, R6 ;  /* 0x0000100017217824 */ /* 0x044fe400078e0206 */
[----:B---3--:R-:W-:-:S02]  /*1850*/  IMAD R35, R23, 0x800, R7 ;  /* 0x0000080017237824 */ /* 0x008fc400078e0207 */
        /* <DEDUP_REMOVED lines=8> */
[----:B------:R-:W-:Y:S01]  /*18e0*/  UIADD3 UR4, UR18, 0x1, URZ ;  /* 0x0000000112047890 */ /* 0x000fe2000fffe03f */
[----:B------:R-:W-:Y:S01]  /*18f0*/  IADD3 R18, P0, R18, UR12, RZ ;  /* 0x0000000c12127c10 */ /* 0x000fe2000ff1e0ff */
[----:B------:R-:W-:Y:S02]  /*1900*/  UIADD3.64 UR12, UR10, UR8, URZ ;  /* 0x000000080a0c7297 */ /* 0x000fe4000fffe03f */
[----:B------:R-:W-:Y:S01]  /*1910*/  UISETP.GE.AND UP0, UPT, UR4, 0x5, UPT ;  /* 0x000000050400788c */ /* 0x000fe2000bf06270 */
[----:B------:R-:W-:Y:S02]  /*1920*/  IADD3.X R19, R19, UR5, RZ, P0, !PT ;  /* 0x0000000513137c10 */ /* 0x000fe400087fe4ff */
[----:B------:R-:W-:Y:S01]  /*1930*/  R2UR UR14, R18 ;  /* 0x00000000120e72ca */ /* 0x000fe200000e0000 */
[----:B------:R-:W-:Y:S01]  /*1940*/  VIADD R18, R9, 0xa0 ;  /* 0x000000a009127836 */ /* 0x000fe20000000000 */
[----:B------:R-:W-:Y:S01]  /*1950*/  R2UR UR15, R19 ;  /* 0x00000000130f72ca */ /* 0x000fe200000e0000 */
[----:B------:R-:W-:Y:S01]  /*1960*/  USEL UR20, UR4, URZ, !UP0 ;  /* 0x0000003f04147287 */ /* 0x000fe2000c000000 */
[----:B------:R-:W-:-:S02]  /*1970*/  VIADD R9, R9, 0xc0 ;  /* 0x000000c009097836 */ /* 0x000fc40000000000 */
[----:B------:R-:W-:Y:S01]  /*1980*/  ISETP.GE.U32.AND P0, PT, R18, 0xb80, PT ;  /* 0x00000b801200780c */ /* 0x000fe20003f06070 */
[----:B------:R-:W-:Y:S01]  /*1990*/  ULEA UR5, UR20, UR6, 0xb ;  /* 0x0000000614057291 */ /* 0x000fe2000f8e583f */
[----:B------:R-:W-:Y:S01]  /*19a0*/  IMAD.MOV.U32 R18, RZ, RZ, R16 ;  /* 0x000000ffff127224 */ /* 0x000fe200078e0010 */
[----:B------:R-:W-:Y:S01]  /*19b0*/  ULEA UR4, UR20, UR6, 0xc ;  /* 0x0000000614047291 */ /* 0x000fe2000f8e603f */
[----:B------:R-:W-:Y:S01]  /*19c0*/  IMAD.MOV.U32 R16, RZ, RZ, R14 ;  /* 0x000000ffff107224 */ /* 0x000fe200078e000e */
[----:B------:R-:W-:Y:S02]  /*19d0*/  UIADD3 UR5, UR5, 0x5000, URZ ;  /* 0x0000500005057890 */ /* 0x000fe4000fffe03f */
[----:B------:R-:W-:Y:S02]  /*19e0*/  USHF.R.U32.HI UR10, URZ, 0x4, UR4 ;  /* 0x000000043f0a7899 */ /* 0x000fe40008011604 */
[----:B------:R-:W-:Y:S02]  /*19f0*/  USHF.R.U32.HI UR5, URZ, 0x4, UR5 ;  /* 0x000000043f057899 */ /* 0x000fe40008011605 */
[----:B------:R-:W-:-:S02]  /*1a00*/  ULOP3.LUT UR10, UR10, 0x3fff, URZ, 0xc0, !UPT ;  /* 0x00003fff0a0a7892 */ /* 0x000fc4000f8ec03f */
[----:B------:R-:W-:Y:S02]  /*1a10*/  ULOP3.LUT UR4, UR5, 0x3fff, URZ, 0xc0, !UPT ;  /* 0x00003fff05047892 */ /* 0x000fe4000f8ec03f */
[----:B------:R-:W-:Y:S01]  /*1a20*/  UIADD3 UR18, UP0, UR7, UR10, URZ ;  /* 0x0000000a07127290 */ /* 0x000fe2000ff1e03f */
[----:B------:R-:W-:Y:S02]  /*1a30*/  UMOV UR5, URZ ;  /* 0x0000003f00057c82 */ /* 0x000fe40008000000 */
[----:B------:R-:W-:Y:S02]  /*1a40*/  UMOV UR7, UR5 ;  /* 0x0000000500077c82 */ /* 0x000fe40008000000 */
[----:B------:R-:W-:Y:S01]  /*1a50*/  UMOV UR11, UR4 ;  /* 0x00000004000b7c82 */ /* 0x000fe20008000000 */
[----:B------:R-:W-:-:S04]  /*1a60*/  UIADD3.X UR19, URZ, URZ, URZ, UP0, !UPT ;  /* 0x0000003f3f137290 */ /* 0x000fc800087fe43f */
[----:B------:R-:W-:Y:S01]  /*1a70*/  UIADD3.64 UR8, UR18, UR8, URZ ;  /* 0x0000000812087297 */ /* 0x000fe2000fffe03f */
[----:B------:R-:W-:Y:S01]  /*1a80*/  HGMMA.64x16x16.F32.BF16 R24, gdesc[UR12], R24, gsb0 ;  /* 0x002000000c1879f0 */ /* 0x000fe20008001818 */
[----:B------:R-:W-:Y:S02]  /*1a90*/  ULOP3.LUT UR12, UR18, 0x1000000, URZ, 0xfc, !UPT ;  /* 0x01000000120c7892 */ /* 0x000fe4000f8efc3f */
        /* <DEDUP_REMOVED lines=9> */
[----:B------:R-:W-:-:S03]  /*1b30*/  IADD3 R18, P0, R18, UR11, RZ ;  /* 0x0000000b12127c10 */ /* 0x000fc6000ff1e0ff */
[----:B------:R-:W0:Y:S01]  /*1b40*/  LDGDEPBAR ;  /* 0x00000000000079af */ /* 0x000e220000000000 */
[----:B------:R-:W-:Y:S01]  /*1b50*/  IADD3.X R19, R17, UR7, RZ, P0, !PT ;  /* 0x0000000711137c10 */ /* 0x000fe200087fe4ff */
[----:B------:R-:W-:Y:S01]  /*1b60*/  UMOV UR7, UR4 ;  /* 0x0000000400077c82 */ /* 0x000fe20008000000 */
[----:B------:R-:W-:Y:S01]  /*1b70*/  R2UR UR14, R18 ;  /* 0x00000000120e72ca */ /* 0x000fe200000e0000 */
[----:B------:R-:W-:Y:S01]  /*1b80*/  UMOV UR4, UR20 ;  /* 0x0000001400047c82 */ /* 0x000fe20008000000 */
[----:B------:R-:W-:Y:S02]  /*1b90*/  R2UR UR15, R19 ;  /* 0x00000000130f72ca */ /* 0x000fe400000e0000 */
[----:B------:R-:W-:Y:S02]  /*1ba0*/  IADD3 R16, P0, R16, UR7, RZ ;  /* 0x0000000710107c10 */ /* 0x000fe4000ff1e0ff */
[----:B------:R-:W-:Y:S02]  /*1bb0*/  IADD3 R19, P1, R10, 0x180, RZ ;  /* 0x000001800a137810 */ /* 0x000fe40007f3e0ff */
[----:B------:R-:W-:Y:S01]  /*1bc0*/  IADD3.X R17, R15, UR5, RZ, P0, !PT ;  /* 0x000000050f117c10 */ /* 0x000fe200087fe4ff */
[----:B------:R-:W-:Y:S01]  /*1bd0*/  IMAD R15, R23, 0x1000, R6 ;  /* 0x00001000170f7824 */ /* 0x000fe200078e0206 */
[----:B------:R-:W-:Y:S01]  /*1be0*/  R2UR UR10, R16 ;  /* 0x00000000100a72ca */ /* 0x000fe200000e0000 */
[----:B------:R-:W-:Y:S01]  /*1bf0*/  IMAD.X R32, RZ, RZ, R11, P1 ;  /* 0x000000ffff207224 */ /* 0x000fe200008e060b */
[----:B------:R-:W-:Y:S01]  /*1c00*/  R2UR UR11, R17 ;  /* 0x00000000110b72ca */ /* 0x000fe200000e0000 */
[----:B------:R-:W-:Y:S01]  /*1c10*/  IMAD R17, R23, 0x800, R7 ;  /* 0x0000080017117824 */ /* 0x000fe200078e0207 */
[----:B------:R-:W-:-:S02]  /*1c20*/  ISETP.GE.U32.AND P0, PT, R9, 0xb80, PT ;  /* 0x00000b800900780c */ /* 0x000fc40003f06070 */
[----:B------:R-:W-:Y:S01]  /*1c30*/  IADD3 R18, P2, R12, 0x180, RZ ;  /* 0x000001800c127810 */ /* 0x000fe20007f5e0ff */
[----:B------:R-:W-:-:S04]  /*1c40*/  DEPBAR.LE SB0, 0x6 ;  /* 0x000081800000791a */ /* 0x000fc80000000000 */
[----:B------:R-:W-:Y:S01]  /*1c50*/  BAR.SYNC.DEFER_BLOCKING 0x0 ;  /* 0x0000000000007b1d */ /* 0x000fe20000010000 */
[----:B--2---:R-:W-:-:S05]  /*1c60*/  IMAD.X R33, RZ, RZ, R13, P2 ;  /* 0x000000ffff217224 */ /* 0x004fca00010e060d */
[----:B------:R-:W-:-:S06]  /*1c70*/  WARPGROUP.ARRIVE ;  /* 0x00000000000079c5 */ /* 0x000fcc0000000000 */
[----:B------:R-:W-:Y:S04]  /*1c80*/  HGMMA.64x16x16.F32.BF16 R24, gdesc[UR12], R24 ;  /* 0x002000000c1879f0 */ /* 0x000fe80008701818 */
[----:B------:R-:W-:Y:S03]  /*1c90*/  HGMMA.64x16x16.F32.BF16 R24, gdesc[UR8], R24, gsb0 ;  /* 0x00200000081879f0 */ /* 0x000fe60008001818 */
        /* <DEDUP_REMOVED lines=8> */
[----:B------:R-:W-:-:S03]  /*1d20*/  ISETP.GE.U32.AND P0, PT, R9, 0xbe0, PT ;  /* 0x00000be00900780c */ /* 0x000fc60003f06070 */
[----:B------:R-:W0:Y:S10]  /*1d30*/  LDGDEPBAR ;  /* 0x00000000000079af */ /* 0x000e340000000000 */
[----:B---3--:R-:W-:Y:S05]  /*1d40*/  @!P0 BRA `(.L_x_0) ;  /* 0xffffffe800d88947 */ /* 0x008fea000383ffff */
[----:B------:R-:W-:Y:S02]  /*1d50*/  WARPGROUP.DEPBAR.LE gsb0, 0x0 ;  /* 0x00008000000079c5 */ /* 0x000fe40000010000 */
[----:B------:R-:W-:-:S04]  /*1d60*/  DEPBAR.LE SB0, 0x0 ;  /* 0x000080000000791a */ /* 0x000fc80000000000 */
[----:B------:R-:W-:Y:S01]  /*1d70*/  IMAD.SHL.U32 R8, R20, 0x10, RZ ;  /* 0x0000001014087824 */ /* 0x000fe200078e00ff */
[----:B------:R-:W-:Y:S01]  /*1d80*/  LOP3.LUT R3, R3, 0x10, RZ, 0xc0, !PT ;  /* 0x0000001003037812 */ /* 0x000fe200078ec0ff */
[----:B------:R-:W2:Y:S01]  /*1d90*/  LDC.64 R6, c[0x0][0x210] ;  /* 0x00008400ff067b82 */ /* 0x000ea20000000a00 */
[----:B------:R-:W-:Y:S02]  /*1da0*/  LOP3.LUT R21, R21, 0x7, RZ, 0xc0, !PT ;  /* 0x0000000715157812 */ /* 0x000fe400078ec0ff */
[----:B------:R-:W-:Y:S02]  /*1db0*/  CS2R R10, SRZ ;  /* 0x00000000000a7805 */ /* 0x000fe4000001ff00 */
[----:B------:R-:W-:Y:S02]  /*1dc0*/  LOP3.LUT R0, R0, 0x3, RZ, 0xc0, !PT ;  /* 0x0000000300007812 */ /* 0x000fe400078ec0ff */
[----:B------:R-:W-:Y:S02]  /*1dd0*/  LOP3.LUT R8, R21, 0x30, R8, 0xf8, !PT ;  /* 0x0000003015087812 */ /* 0x000fe400078ef808 */
[----:B------:R-:W-:Y:S01]  /*1de0*/  LOP3.LUT R5, R2, 0x18, R5, 0xf8, !PT ;  /* 0x0000001802057812 */ /* 0x000fe200078ef805 */
[----:B------:R-:W-:Y:S01]  /*1df0*/  IMAD R3, R0, 0x2, R3 ;  /* 0x0000000200037824 */ /* 0x000fe200078e0203 */
[----:B------:R-:W-:Y:S01]  /*1e00*/  BAR.SYNC.DEFER_BLOCKING 0x0 ;  /* 0x0000000000007b1d */ /* 0x000fe20000010000 */
[----:B------:R-:W-:-:S02]  /*1e10*/  ISETP.GE.AND P0, PT, R4, 0x1000, PT ;  /* 0x000010000400780c */ /* 0x000fc40003f06270 */
[----:B------:R-:W-:Y:S01]  /*1e20*/  IMAD R3, R8, 0x28, R3 ;  /* 0x0000002808037824 */ /* 0x000fe200078e0203 */
[----:B------:R-:W-:Y:S02]  /*1e30*/  CS2R R8, SRZ ;  /* 0x0000000000087805 */ /* 0x000fe4000001ff00 */
[----:B------:R-:W-:Y:S02]  /*1e40*/  ISETP.LT.AND P0, PT, R5, 0x40, !P0 ;  /* 0x000000400500780c */ /* 0x000fe40004701270 */
[----:B------:R-:W-:Y:S01]  /*1e50*/  LEA R22, R3, UR6, 0x2 ;  /* 0x0000000603167c11 */ /* 0x000fe2000f8e10ff */
[----:B------:R-:W-:Y:S01]  /*1e60*/  IMAD.SHL.U32 R20, R20, 0x8, RZ ;  /* 0x0000000814147824 */ /* 0x000fe200078e00ff */
[----:B------:R-:W3:Y:S01]  /*1e70*/  LDC.64 R2, c[0x0][0x228] ;  /* 0x00008a00ff027b82 */ /* 0x000ee20000000a00 */
[----:B--2---:R-:W-:Y:S02]  /*1e80*/  IMAD.WIDE R6, R5, 0x2, R6 ;  /* 0x0000000205067825 */ /* 0x004fe400078e0206 */
[----:B------:R2:W-:Y:S04]  /*1e90*/  STS.64 [R22], R24 ;  /* 0x0000001816007388 */ /* 0x0005e80000000a00 */
[----:B------:R-:W-:Y:S04]  /*1ea0*/  STS.64 [R22+0x500], R26 ;  /* 0x0005001a16007388 */ /* 0x000fe80000000a00 */
[----:B------:R-:W-:Y:S04]  /*1eb0*/  STS.64 [R22+0x20], R28 ;  /* 0x0000201c16007388 */ /* 0x000fe80000000a00 */
[----:B------:R-:W-:Y:S01]  /*1ec0*/  STS.64 [R22+0x520], R30 ;  /* 0x0005201e16007388 */ /* 0x000fe20000000a00 */
[----:B------:R-:W-:Y:S06]  /*1ed0*/  BAR.SYNC.DEFER_BLOCKING 0x0 ;  /* 0x0000000000007b1d */ /* 0x000fec0000010000 */
[----:B------:R-:W4:Y:S01]  /*1ee0*/  @P0 LDG.E.EL.128 R8, desc[UR16][R6.64] ;  /* 0x0000001006080981 */ /* 0x000f22000c2e1d00 */
[----:B------:R-:W-:Y:S01]  /*1ef0*/  LOP3.LUT R21, R21, 0x38, R20, 0xf8, !PT ;  /* 0x0000003815157812 */ /* 0x000fe200078ef814 */
[----:B--2---:R-:W-:-:S04]  /*1f00*/  IMAD R25, R4, 0x40, R5 ;  /* 0x0000004004197824 */ /* 0x004fc800078e0205 */
[----:B------:R-:W-:Y:S02]  /*1f10*/  IMAD R0, R21, 0x5, R0 ;  /* 0x0000000515007824 */ /* 0x000fe400078e0200 */
[----:B---3--:R-:W-:-:S04]  /*1f20*/  IMAD.WIDE R2, R25, 0x2, R2 ;  /* 0x0000000219027825 */ /* 0x008fc800078e0202 */
[----:B------:R-:W-:-:S05]  /*1f30*/  IMAD.SHL.U32 R0, R0, 0x8, RZ ;  /* 0x0000000800007824 */ /* 0x000fca00078e00ff */
[----:B------:R-:W-:-:S05]  /*1f40*/  LEA R0, R0, UR6, 0x2 ;  /* 0x0000000600007c11 */ /* 0x000fca000f8e10ff */
[----:B------:R-:W2:Y:S04]  /*1f50*/  LDS.128 R12, [R0] ;  /* 0x00000000000c7984 */ /* 0x000ea80000000c00 */
[----:B------:R3:W5:Y:S01]  /*1f60*/  LDS.128 R16, [R0+0x10] ;  /* 0x0000100000107984 */ /* 0x0007620000000c00 */
[C---:B----4-:R-:W-:Y:S01]  /*1f70*/  PRMT R4, R8.reuse, 0x7632, R4 ;  /* 0x0000763208047816 */ /* 0x050fe20000000004 */
[----:B------:R-:W-:Y:S01]  /*1f80*/  IMAD.U32 R21, R8, 0x10000, RZ ;  /* 0x0001000008157824 */ /* 0x000fe200078e00ff */
[C---:B------:R-:W-:Y:S01]  /*1f90*/  PRMT R5, R9.reuse, 0x7632, R5 ;  /* 0x0000763209057816 */ /* 0x040fe20000000005 */
[----:B------:R-:W-:Y:S01]  /*1fa0*/  IMAD.U32 R9, R9, 0x10000, RZ ;  /* 0x0001000009097824 */ /* 0x000fe200078e00ff */
[----:B------:R-:W-:Y:S01]  /*1fb0*/  PRMT R6, R10, 0x7632, R6 ;  /* 0x000076320a067816 */ /* 0x000fe20000000006 */
[----:B------:R-:W-:Y:S01]  /*1fc0*/  IMAD.U32 R4, R4, 0x10000, RZ ;  /* 0x0001000004047824 */ /* 0x000fe200078e00ff */
[----:B------:R-:W-:Y:S01]  /*1fd0*/  PRMT R7, R11, 0x7632, R7 ;  /* 0x000076320b077816 */ /* 0x000fe20000000007 */
[----:B------:R-:W-:-:S02]  /*1fe0*/  IMAD.U32 R23, R10, 0x10000, RZ ;  /* 0x000100000a177824 */ /* 0x000fc400078e00ff */
[----:B--2---:R-:W-:Y:S01]  /*1ff0*/  FADD R12, R12, R21 ;  /* 0x000000150c0c7221 */ /* 0x004fe20000000000 */
[----:B------:R-:W-:Y:S01]  /*2000*/  FADD R13, R13, R4 ;  /* 0x000000040d0d7221 */ /* 0x000fe20000000000 */
[----:B------:R-:W-:Y:S02]  /*2010*/  IMAD.U32 R11, R11, 0x10000, RZ ;  /* 0x000100000b0b7824 */ /* 0x000fe400078e00ff */
[----:B------:R-:W-:Y:S01]  /*2020*/  FADD R9, R14, R9 ;  /* 0x000000090e097221 */ /* 0x000fe20000000000 */
[----:B---3--:R-:W-:Y:S02]  /*2030*/  IMAD.U32 R0, R5, 0x10000, RZ ;  /* 0x0001000005007824 */ /* 0x008fe400078e00ff */
[----:B-----5:R-:W-:Y:S01]  /*2040*/  FADD R16, R16, R23 ;  /* 0x0000001710107221 */ /* 0x020fe20000000000 */
[----:B------:R-:W-:Y:S02]  /*2050*/  IMAD.U32 R6, R6, 0x10000, RZ ;  /* 0x0001000006067824 */ /* 0x000fe400078e00ff */
[----:B------:R-:W-:Y:S01]  /*2060*/  FADD R11, R18, R11 ;  /* 0x0000000b120b7221 */ /* 0x000fe20000000000 */
[----:B------:R-:W-:-:S02]  /*2070*/  IMAD.U32 R4, R7, 0x10000, RZ ;  /* 0x0001000007047824 */ /* 0x000fc400078e00ff */
[----:B------:R-:W-:Y:S01]  /*2080*/  FADD R0, R15, R0 ;  /* 0x000000000f007221 */ /* 0x000fe20000000000 */
[----:B------:R-:W-:Y:S01]  /*2090*/  FADD R17, R17, R6 ;  /* 0x0000000611117221 */ /* 0x000fe20000000000 */
[----:B------:R-:W-:Y:S01]  /*20a0*/  F2FP.BF16.F32.PACK_AB R8, R13, R12 ;  /* 0x0000000c0d08723e */ /* 0x000fe200000010ff */
[----:B------:R-:W-:Y:S02]  /*20b0*/  FADD R4, R19, R4 ;  /* 0x0000000413047221 */ /* 0x000fe40000000000 */
[----:B------:R-:W-:Y:S02]  /*20c0*/  F2FP.BF16.F32.PACK_AB R9, R0, R9 ;  /* 0x000000090009723e */ /* 0x000fe400000010ff */
[----:B------:R-:W-:Y:S02]  /*20d0*/  F2FP.BF16.F32.PACK_AB R10, R17, R16 ;  /* 0x00000010110a723e */ /* 0x000fe400000010ff */
[----:B------:R-:W-:Y:S01]  /*20e0*/  F2FP.BF16.F32.PACK_AB R11, R4, R11 ;  /* 0x0000000b040b723e */ /* 0x000fe200000010ff */
[----:B------:R-:W-:Y:S06]  /*20f0*/  @!P0 EXIT ;  /* 0x000000000000894d */ /* 0x000fec0003800000 */
[----:B------:R-:W-:Y:S01]  /*2100*/  STG.E.128 desc[UR16][R2.64], R8 ;  /* 0x0000000802007986 */ /* 0x000fe2000c101d10 */
[----:B------:R-:W-:Y:S05]  /*2110*/  EXIT ;  /* 0x000000000000794d */ /* 0x000fea0003800000 */
.L_x_1:
[----:B------:R-:W-:-:S00]  /*2120*/  BRA `(.L_x_1) ;  /* 0xfffffffc00fc7947 */ /* 0x000fc0000383ffff */
[----:B------:R-:W-:-:S00]  /*2130*/  NOP ;  /* 0x0000000000007918 */ /* 0x000fc00000000000 */
        /* <DEDUP_REMOVED lines=12> */
.L_x_2:


//--------------------- .nv.shared.triton_mm      --------------------------
	.section	.nv.shared.triton_mm,"aw",@nobits
	.sectionflags	@""
	.align	16
	.zero		1024


//--------------------- .nv.constant0.triton_mm   --------------------------
	.section	.nv.constant0.triton_mm,"a",@progbits
	.sectionflags	@""
	.align	4
.nv.constant0.triton_mm:
	.zero		560
